//
// Generated by NVIDIA NVVM Compiler
//
// Compiler Build ID: CL-36424714
// Cuda compilation tools, release 13.0, V13.0.88
// Based on NVVM 20.0.0
//

.version 9.0
.target sm_100
.address_size 64

	// .globl	_Z8MyKernelv

.visible .entry _Z8MyKernelv()
{


	ret;

}


// ===== COMPILED SASS (sm_100) =====

	.target	sm_100

	.elftype	@"ET_EXEC"


//--------------------- .note.nv.tkinfo           --------------------------
	.section	.note.nv.tkinfo,"",@"SHT_NOTE"
	.sectionflags	@"SHF_NOTE_NV_TKINFO"
	.tkinfo
        /*0018*/ 	.word	0x00000002
        /*0030*/ 	.string	""
        /*0030*/ 	.string	"ptxas"
        /*0030*/ 	.string	"Cuda compilation tools, release 13.0, V13.0.88"
        /*0030*/ 	.string	"Build cuda_13.0.r13.0/compiler.36424714_0"
        /*0030*/ 	.string	"-arch sm_100 -m 64 "



//--------------------- .note.nv.cuinfo           --------------------------
	.section	.note.nv.cuinfo,"",@"SHT_NOTE"
	.sectionflags	@"SHF_NOTE_NV_CUINFO"
        /*0018*/ 	.short	0x0002
        /*001a*/ 	.short	0x0064
        /*001c*/ 	.short	0x0082
	.zero		2


//--------------------- .nv.info                  --------------------------
	.section	.nv.info,"",@"SHT_CUDA_INFO"
	.align	4


	//----- nvinfo : EIATTR_REGCOUNT
	.align		4
        /*0000*/ 	.byte	0x04, 0x2f
        /*0002*/ 	.short	(.L_1 - .L_0)
	.align		4
.L_0:
        /*0004*/ 	.word	index@(_Z8MyKernelv)
        /*0008*/ 	.word	0x00000004


	//----- nvinfo : EIATTR_FRAME_SIZE
	.align		4
.L_1:
        /*000c*/ 	.byte	0x04, 0x11
        /*000e*/ 	.short	(.L_3 - .L_2)
	.align		4
.L_2:
        /*0010*/ 	.word	index@(_Z8MyKernelv)
        /*0014*/ 	.word	0x00000000


	//----- nvinfo : EIATTR_MIN_STACK_SIZE
	.align		4
.L_3:
        /*0018*/ 	.byte	0x04, 0x12
        /*001a*/ 	.short	(.L_5 - .L_4)
	.align		4
.L_4:
        /*001c*/ 	.word	index@(_Z8MyKernelv)
        /*0020*/ 	.word	0x00000000
.L_5:


//--------------------- .nv.compat                --------------------------
	.section	.nv.compat,"",@"SHT_CUDA_COMPAT_INFO"
	.align	4
        /*0000*/ 	.byte	0x02, 0x09, 0x00, 0x00, 0x02, 0x02, 0x01, 0x00, 0x02, 0x05, 0x05, 0x00, 0x03, 0x07, 0x01, 0x01
        /*0010*/ 	.byte	0x02, 0x03, 0x00, 0x00, 0x02, 0x06, 0x01, 0x00, 0x04, 0x0b, 0x08, 0x00, 0x09, 0x00, 0x00, 0x00
        /*0020*/ 	.byte	0x00, 0x00, 0x00, 0x00


//--------------------- .nv.info._Z8MyKernelv     --------------------------
	.section	.nv.info._Z8MyKernelv,"",@"SHT_CUDA_INFO"
	.sectionflags	@""
	.align	4


	//----- nvinfo : EIATTR_CUDA_API_VERSION
	.align		4
        /*0000*/ 	.byte	0x04, 0x37
        /*0002*/ 	.short	(.L_7 - .L_6)
.L_6:
        /*0004*/ 	.word	0x00000082


	//----- nvinfo : EIATTR_SPARSE_MMA_MASK
	.align		4
.L_7:
        /*0008*/ 	.byte	0x03, 0x50
        /*000a*/ 	.short	0x0000


	//----- nvinfo : EIATTR_MAXREG_COUNT
	.align		4
        /*000c*/ 	.byte	0x03, 0x1b
        /*000e*/ 	.short	0x00ff


	//----- nvinfo : EIATTR_MERCURY_ISA_VERSION
	.align		4
        /*0010*/ 	.byte	0x03, 0x5f
        /*0012*/ 	.short	0x0101


	//----- nvinfo : EIATTR_VRC_CTA_INIT_COUNT
	.align		4
        /*0014*/ 	.byte	0x02, 0x4a
	.zero		1
	.zero		1


	//----- nvinfo : EIATTR_EXIT_INSTR_OFFSETS
	.align		4
        /*0018*/ 	.byte	0x04, 0x1c
        /*001a*/ 	.short	(.L_9 - .L_8)


	//   ....[0]....
.L_8:
        /*001c*/ 	.word	0x00000010


	//----- nvinfo : EIATTR_SW_WAR
	.align		4
.L_9:
        /*0020*/ 	.byte	0x04, 0x36
        /*0022*/ 	.short	(.L_11 - .L_10)
.L_10:
        /*0024*/ 	.word	0x00000008
.L_11:


//--------------------- .nv.callgraph             --------------------------
	.section	.nv.callgraph,"",@"SHT_CUDA_CALLGRAPH"
	.align	4
	.sectionentsize	8
	.align		4
        /*0000*/ 	.word	0x00000000
	.align		4
        /*0004*/ 	.word	0xffffffff
	.align		4
        /*0008*/ 	.word	0x00000000
	.align		4
        /*000c*/ 	.word	0xfffffffe
	.align		4
        /*0010*/ 	.word	0x00000000
	.align		4
        /*0014*/ 	.word	0xfffffffd
	.align		4
        /*0018*/ 	.word	0x00000000
	.align		4
        /*001c*/ 	.word	0xfffffffc


//--------------------- .text._Z8MyKernelv        --------------------------
	.section	.text._Z8MyKernelv,"ax",@progbits
	.align	128
        .global         _Z8MyKernelv
        .type           _Z8MyKernelv,@function
        .size           _Z8MyKernelv,(.L_x_1 - _Z8MyKernelv)
        .other          _Z8MyKernelv,@"STO_CUDA_ENTRY STV_DEFAULT"
_Z8MyKernelv:
.text._Z8MyKernelv:
[----:B------:R-:W-:Y:S01]  /*0000*/  LDC R1, c[0x0][0x37c] ;  /* 0x0000df00ff017b82 */ /* 0x000fe20000000800 */
[----:B------:R-:W-:Y:S05]  /*0010*/  EXIT ;  /* 0x000000000000794d */ /* 0x000fea0003800000 */
.L_x_0:
[----:B------:R-:W-:-:S00]  /*0020*/  BRA `(.L_x_0) ;  /* 0xfffffffc00fc7947 */ /* 0x000fc0000383ffff */
[----:B------:R-:W-:-:S00]  /*0030*/  NOP ;  /* 0x0000000000007918 */ /* 0x000fc00000000000 */
        /* <DEDUP_REMOVED lines=12> */
.L_x_1:


//--------------------- .nv.shared.reserved.0     --------------------------
	.section	.nv.shared.reserved.0,"aw",@nobits
	.weak		__nv_reservedSMEM_offset_0_alias
	.size		__nv_reservedSMEM_offset_0_alias, 0, 64
	.other		__nv_reservedSMEM_offset_0_alias,@"STO_CUDA_RESERVED_SHARED STV_DEFAULT"
__nv_reservedSMEM_offset_0_alias:
	.zero		0
	.zero		64


//--------------------- .nv.constant0._Z8MyKernelv --------------------------
	.section	.nv.constant0._Z8MyKernelv,"a",@progbits
	.sectionflags	@""
	.align	4
.nv.constant0._Z8MyKernelv:
	.zero		896


//--------------------- SYMBOLS --------------------------

	.type		.nv.reservedSmem.offset0,@object
	.size		.nv.reservedSmem.offset0,0x4
